//
// Generated by NVIDIA NVVM Compiler
//
// Compiler Build ID: CL-36424714
// Cuda compilation tools, release 13.0, V13.0.88
// Based on NVVM 20.0.0
//

.version 9.0
.target sm_100
.address_size 64

	// .globl	_Z6addGPUiPfS_S_
.extern .func  (.param .b32 func_retval0) vprintf
(
	.param .b64 vprintf_param_0,
	.param .b64 vprintf_param_1
)
;
.global .align 1 .b8 $str[2] = {42};
.global .align 1 .b8 $str$1[24] = {71, 79, 79, 68, 45, 73, 68, 58, 37, 100, 44, 32, 40, 37, 100, 44, 37, 100, 44, 37, 100, 41, 10};

.visible .entry _Z6addGPUiPfS_S_(
	.param .u32 _Z6addGPUiPfS_S__param_0,
	.param .u64 .ptr .align 1 _Z6addGPUiPfS_S__param_1,
	.param .u64 .ptr .align 1 _Z6addGPUiPfS_S__param_2,
	.param .u64 .ptr .align 1 _Z6addGPUiPfS_S__param_3
)
{
	.reg .pred 	%p<2>;
	.reg .b32 	%r<6>;
	.reg .b32 	%f<4>;
	.reg .b64 	%rd<11>;

	ld.param.u32 	%r2, [_Z6addGPUiPfS_S__param_0];
	ld.param.u64 	%rd1, [_Z6addGPUiPfS_S__param_1];
	ld.param.u64 	%rd2, [_Z6addGPUiPfS_S__param_2];
	ld.param.u64 	%rd3, [_Z6addGPUiPfS_S__param_3];
	mov.u32 	%r3, %tid.x;
	mov.u32 	%r4, %ctaid.x;
	mov.u32 	%r5, %ntid.x;
	mad.lo.s32 	%r1, %r4, %r5, %r3;
	setp.ge.s32 	%p1, %r1, %r2;
	@%p1 bra 	$L__BB0_2;
	cvta.to.global.u64 	%rd4, %rd1;
	cvta.to.global.u64 	%rd5, %rd2;
	cvta.to.global.u64 	%rd6, %rd3;
	mul.wide.s32 	%rd7, %r1, 4;
	add.s64 	%rd8, %rd4, %rd7;
	ld.global.f32 	%f1, [%rd8];
	add.s64 	%rd9, %rd5, %rd7;
	ld.global.f32 	%f2, [%rd9];
	add.f32 	%f3, %f1, %f2;
	add.s64 	%rd10, %rd6, %rd7;
	st.global.f32 	[%rd10], %f3;
$L__BB0_2:
	ret;

}
	// .globl	_Z8addGPU3DPfS_S_iii
.visible .entry _Z8addGPU3DPfS_S_iii(
	.param .u64 .ptr .align 1 _Z8addGPU3DPfS_S_iii_param_0,
	.param .u64 .ptr .align 1 _Z8addGPU3DPfS_S_iii_param_1,
	.param .u64 .ptr .align 1 _Z8addGPU3DPfS_S_iii_param_2,
	.param .u32 _Z8addGPU3DPfS_S_iii_param_3,
	.param .u32 _Z8addGPU3DPfS_S_iii_param_4,
	.param .u32 _Z8addGPU3DPfS_S_iii_param_5
)
{
	.local .align 16 .b8 	__local_depot1[16];
	.reg .b64 	%SP;
	.reg .b64 	%SPL;
	.reg .pred 	%p<6>;
	.reg .b32 	%r<24>;
	.reg .b32 	%f<4>;
	.reg .b64 	%rd<17>;

	mov.u64 	%SPL, __local_depot1;
	cvta.local.u64 	%SP, %SPL;
	ld.param.u64 	%rd1, [_Z8addGPU3DPfS_S_iii_param_0];
	ld.param.u64 	%rd2, [_Z8addGPU3DPfS_S_iii_param_1];
	ld.param.u64 	%rd3, [_Z8addGPU3DPfS_S_iii_param_2];
	ld.param.u32 	%r4, [_Z8addGPU3DPfS_S_iii_param_3];
	ld.param.u32 	%r6, [_Z8addGPU3DPfS_S_iii_param_4];
	ld.param.u32 	%r7, [_Z8addGPU3DPfS_S_iii_param_5];
	mov.u32 	%r8, %ctaid.x;
	mov.u32 	%r9, %ntid.x;
	mov.u32 	%r10, %tid.x;
	mad.lo.s32 	%r1, %r8, %r9, %r10;
	mov.u32 	%r11, %ctaid.y;
	mov.u32 	%r12, %ntid.y;
	mov.u32 	%r13, %tid.y;
	mad.lo.s32 	%r14, %r11, %r12, %r13;
	mov.u32 	%r15, %ctaid.z;
	mov.u32 	%r16, %ntid.z;
	mov.u32 	%r17, %tid.z;
	mad.lo.s32 	%r3, %r15, %r16, %r17;
	setp.ge.s32 	%p1, %r1, %r4;
	setp.ge.s32 	%p2, %r14, %r6;
	or.pred  	%p3, %p1, %p2;
	setp.ge.s32 	%p4, %r3, %r7;
	or.pred  	%p5, %p3, %p4;
	@%p5 bra 	$L__BB1_2;
	add.u64 	%rd4, %SP, 0;
	add.u64 	%rd5, %SPL, 0;
	cvta.to.global.u64 	%rd6, %rd1;
	cvta.to.global.u64 	%rd7, %rd2;
	cvta.to.global.u64 	%rd8, %rd3;
	mad.lo.s32 	%r18, %r6, %r3, %r14;
	mad.lo.s32 	%r19, %r18, %r4, %r1;
	mov.u64 	%rd9, $str;
	cvta.global.u64 	%rd10, %rd9;
	{ // callseq 0, 0
	.param .b64 param0;
	st.param.b64 	[param0], %rd10;
	.param .b64 param1;
	st.param.b64 	[param1], 0;
	.param .b32 retval0;
	call.uni (retval0), 
	vprintf, 
	(
	param0, 
	param1
	);
	ld.param.b32 	%r20, [retval0];
	} // callseq 0
	st.local.v4.u32 	[%rd5], {%r19, %r1, %r14, %r3};
	mov.u64 	%rd11, $str$1;
	cvta.global.u64 	%rd12, %rd11;
	{ // callseq 1, 0
	.param .b64 param0;
	st.param.b64 	[param0], %rd12;
	.param .b64 param1;
	st.param.b64 	[param1], %rd4;
	.param .b32 retval0;
	call.uni (retval0), 
	vprintf, 
	(
	param0, 
	param1
	);
	ld.param.b32 	%r22, [retval0];
	} // callseq 1
	mul.wide.s32 	%rd13, %r19, 4;
	add.s64 	%rd14, %rd6, %rd13;
	ld.global.f32 	%f1, [%rd14];
	add.s64 	%rd15, %rd7, %rd13;
	ld.global.f32 	%f2, [%rd15];
	add.f32 	%f3, %f1, %f2;
	add.s64 	%rd16, %rd8, %rd13;
	st.global.f32 	[%rd16], %f3;
$L__BB1_2:
	ret;

}


// ===== COMPILED SASS (sm_100) =====

	.target	sm_100

	.elftype	@"ET_EXEC"


//--------------------- .note.nv.tkinfo           --------------------------
	.section	.note.nv.tkinfo,"",@"SHT_NOTE"
	.sectionflags	@"SHF_NOTE_NV_TKINFO"
	.tkinfo
        /*0018*/ 	.word	0x00000002
        /*0030*/ 	.string	""
        /*0030*/ 	.string	"ptxas"
        /*0030*/ 	.string	"Cuda compilation tools, release 13.0, V13.0.88"
        /*0030*/ 	.string	"Build cuda_13.0.r13.0/compiler.36424714_0"
        /*0030*/ 	.string	"-arch sm_100 -m 64 "



//--------------------- .note.nv.cuinfo           --------------------------
	.section	.note.nv.cuinfo,"",@"SHT_NOTE"
	.sectionflags	@"SHF_NOTE_NV_CUINFO"
        /*0018*/ 	.short	0x0002
        /*001a*/ 	.short	0x0064
        /*001c*/ 	.short	0x0082
	.zero		2


//--------------------- .nv.info                  --------------------------
	.section	.nv.info,"",@"SHT_CUDA_INFO"
	.align	4


	//----- nvinfo : EIATTR_REGCOUNT
	.align		4
        /*0000*/ 	.byte	0x04, 0x2f
        /*0002*/ 	.short	(.L_3 - .L_2)
	.align		4
.L_2:
        /*0004*/ 	.word	index@(_Z6addGPUiPfS_S_)
        /*0008*/ 	.word	0x0000000c


	//----- nvinfo : EIATTR_FRAME_SIZE
	.align		4
.L_3:
        /*000c*/ 	.byte	0x04, 0x11
        /*000e*/ 	.short	(.L_5 - .L_4)
	.align		4
.L_4:
        /*0010*/ 	.word	index@(_Z6addGPUiPfS_S_)
        /*0014*/ 	.word	0x00000000


	//----- nvinfo : EIATTR_REGCOUNT
	.align		4
.L_5:
        /*0018*/ 	.byte	0x04, 0x2f
        /*001a*/ 	.short	(.L_7 - .L_6)
	.align		4
.L_6:
        /*001c*/ 	.word	index@(_Z8addGPU3DPfS_S_iii)
        /*0020*/ 	.word	0x0000001c


	//----- nvinfo : EIATTR_FRAME_SIZE
	.align		4
.L_7:
        /*0024*/ 	.byte	0x04, 0x11
        /*0026*/ 	.short	(.L_9 - .L_8)
	.align		4
.L_8:
        /*0028*/ 	.word	index@(_Z8addGPU3DPfS_S_iii)
        /*002c*/ 	.word	0x00000010


	//----- nvinfo : EIATTR_MIN_STACK_SIZE
	.align		4
.L_9:
        /*0030*/ 	.byte	0x04, 0x12
        /*0032*/ 	.short	(.L_11 - .L_10)
	.align		4
.L_10:
        /*0034*/ 	.word	index@(_Z8addGPU3DPfS_S_iii)
        /*0038*/ 	.word	0x00000010


	//----- nvinfo : EIATTR_MIN_STACK_SIZE
	.align		4
.L_11:
        /*003c*/ 	.byte	0x04, 0x12
        /*003e*/ 	.short	(.L_13 - .L_12)
	.align		4
.L_12:
        /*0040*/ 	.word	index@(_Z6addGPUiPfS_S_)
        /*0044*/ 	.word	0x00000000
.L_13:


//--------------------- .nv.compat                --------------------------
	.section	.nv.compat,"",@"SHT_CUDA_COMPAT_INFO"
	.align	4
        /*0000*/ 	.byte	0x02, 0x09, 0x00, 0x00, 0x02, 0x02, 0x01, 0x00, 0x02, 0x05, 0x05, 0x00, 0x03, 0x07, 0x01, 0x01
        /*0010*/ 	.byte	0x02, 0x03, 0x00, 0x00, 0x02, 0x06, 0x01, 0x00, 0x04, 0x0b, 0x08, 0x00, 0x09, 0x00, 0x00, 0x00
        /*0020*/ 	.byte	0x00, 0x00, 0x00, 0x00


//--------------------- .nv.info._Z8addGPU3DPfS_S_iii --------------------------
	.section	.nv.info._Z8addGPU3DPfS_S_iii,"",@"SHT_CUDA_INFO"
	.sectionflags	@""
	.align	4


	//----- nvinfo : EIATTR_CUDA_API_VERSION
	.align		4
        /*0000*/ 	.byte	0x04, 0x37
        /*0002*/ 	.short	(.L_15 - .L_14)
.L_14:
        /*0004*/ 	.word	0x00000082


	//----- nvinfo : EIATTR_KPARAM_INFO
	.align		4
.L_15:
        /*0008*/ 	.byte	0x04, 0x17
        /*000a*/ 	.short	(.L_17 - .L_16)
.L_16:
        /*000c*/ 	.word	0x00000000
        /*0010*/ 	.short	0x0005
        /*0012*/ 	.short	0x0020
        /*0014*/ 	.byte	0x00, 0xf0, 0x11, 0x00


	//----- nvinfo : EIATTR_KPARAM_INFO
	.align		4
.L_17:
        /*0018*/ 	.byte	0x04, 0x17
        /*001a*/ 	.short	(.L_19 - .L_18)
.L_18:
        /*001c*/ 	.word	0x00000000
        /*0020*/ 	.short	0x0004
        /*0022*/ 	.short	0x001c
        /*0024*/ 	.byte	0x00, 0xf0, 0x11, 0x00


	//----- nvinfo : EIATTR_KPARAM_INFO
	.align		4
.L_19:
        /*0028*/ 	.byte	0x04, 0x17
        /*002a*/ 	.short	(.L_21 - .L_20)
.L_20:
        /*002c*/ 	.word	0x00000000
        /*0030*/ 	.short	0x0003
        /*0032*/ 	.short	0x0018
        /*0034*/ 	.byte	0x00, 0xf0, 0x11, 0x00


	//----- nvinfo : EIATTR_KPARAM_INFO
	.align		4
.L_21:
        /*0038*/ 	.byte	0x04, 0x17
        /*003a*/ 	.short	(.L_23 - .L_22)
.L_22:
        /*003c*/ 	.word	0x00000000
        /*0040*/ 	.short	0x0002
        /*0042*/ 	.short	0x0010
        /*0044*/ 	.byte	0x00, 0xf5, 0x21, 0x00


	//----- nvinfo : EIATTR_KPARAM_INFO
	.align		4
.L_23:
        /*0048*/ 	.byte	0x04, 0x17
        /*004a*/ 	.short	(.L_25 - .L_24)
.L_24:
        /*004c*/ 	.word	0x00000000
        /*0050*/ 	.short	0x0001
        /*0052*/ 	.short	0x0008
        /*0054*/ 	.byte	0x00, 0xf5, 0x21, 0x00


	//----- nvinfo : EIATTR_KPARAM_INFO
	.align		4
.L_25:
        /*0058*/ 	.byte	0x04, 0x17
        /*005a*/ 	.short	(.L_27 - .L_26)
.L_26:
        /*005c*/ 	.word	0x00000000
        /*0060*/ 	.short	0x0000
        /*0062*/ 	.short	0x0000
        /*0064*/ 	.byte	0x00, 0xf5, 0x21, 0x00


	//----- nvinfo : EIATTR_SPARSE_MMA_MASK
	.align		4
.L_27:
        /*0068*/ 	.byte	0x03, 0x50
        /*006a*/ 	.short	0x0000


	//----- nvinfo : EIATTR_MAXREG_COUNT
	.align		4
        /*006c*/ 	.byte	0x03, 0x1b
        /*006e*/ 	.short	0x00ff


	//----- nvinfo : EIATTR_EXTERNS
	.align		4
        /*0070*/ 	.byte	0x04, 0x0f
        /*0072*/ 	.short	(.L_29 - .L_28)


	//   ....[0]....
	.align		4
.L_28:
        /*0074*/ 	.word	index@(vprintf)


	//----- nvinfo : EIATTR_MERCURY_ISA_VERSION
	.align		4
.L_29:
        /*0078*/ 	.byte	0x03, 0x5f
        /*007a*/ 	.short	0x0101


	//----- nvinfo : EIATTR_VRC_CTA_INIT_COUNT
	.align		4
        /*007c*/ 	.byte	0x02, 0x4a
	.zero		1
	.zero		1


	//----- nvinfo : EIATTR_SYSCALL_OFFSETS
	.align		4
        /*0080*/ 	.byte	0x04, 0x46
        /*0082*/ 	.short	(.L_31 - .L_30)


	//   ....[0]....
.L_30:
        /*0084*/ 	.word	0x00000210


	//   ....[1]....
        /*0088*/ 	.word	0x000002b0


	//----- nvinfo : EIATTR_EXIT_INSTR_OFFSETS
	.align		4
.L_31:
        /*008c*/ 	.byte	0x04, 0x1c
        /*008e*/ 	.short	(.L_33 - .L_32)


	//   ....[0]....
.L_32:
        /*0090*/ 	.word	0x00000170


	//   ....[1]....
        /*0094*/ 	.word	0x000003a0


	//----- nvinfo : EIATTR_CRS_STACK_SIZE
	.align		4
.L_33:
        /*0098*/ 	.byte	0x04, 0x1e
        /*009a*/ 	.short	(.L_35 - .L_34)
.L_34:
        /*009c*/ 	.word	0x00000000


	//----- nvinfo : EIATTR_CBANK_PARAM_SIZE
	.align		4
.L_35:
        /*00a0*/ 	.byte	0x03, 0x19
        /*00a2*/ 	.short	0x0024


	//----- nvinfo : EIATTR_PARAM_CBANK
	.align		4
        /*00a4*/ 	.byte	0x04, 0x0a
        /*00a6*/ 	.short	(.L_37 - .L_36)
	.align		4
.L_36:
        /*00a8*/ 	.word	index@(.nv.constant0._Z8addGPU3DPfS_S_iii)
        /*00ac*/ 	.short	0x0380
        /*00ae*/ 	.short	0x0024


	//----- nvinfo : EIATTR_SW_WAR
	.align		4
.L_37:
        /*00b0*/ 	.byte	0x04, 0x36
        /*00b2*/ 	.short	(.L_39 - .L_38)
.L_38:
        /*00b4*/ 	.word	0x00000008
.L_39:


//--------------------- .nv.info._Z6addGPUiPfS_S_ --------------------------
	.section	.nv.info._Z6addGPUiPfS_S_,"",@"SHT_CUDA_INFO"
	.sectionflags	@""
	.align	4


	//----- nvinfo : EIATTR_CUDA_API_VERSION
	.align		4
        /*0000*/ 	.byte	0x04, 0x37
        /*0002*/ 	.short	(.L_41 - .L_40)
.L_40:
        /*0004*/ 	.word	0x00000082


	//----- nvinfo : EIATTR_KPARAM_INFO
	.align		4
.L_41:
        /*0008*/ 	.byte	0x04, 0x17
        /*000a*/ 	.short	(.L_43 - .L_42)
.L_42:
        /*000c*/ 	.word	0x00000000
        /*0010*/ 	.short	0x0003
        /*0012*/ 	.short	0x0018
        /*0014*/ 	.byte	0x00, 0xf5, 0x21, 0x00


	//----- nvinfo : EIATTR_KPARAM_INFO
	.align		4
.L_43:
        /*0018*/ 	.byte	0x04, 0x17
        /*001a*/ 	.short	(.L_45 - .L_44)
.L_44:
        /*001c*/ 	.word	0x00000000
        /*0020*/ 	.short	0x0002
        /*0022*/ 	.short	0x0010
        /*0024*/ 	.byte	0x00, 0xf5, 0x21, 0x00


	//----- nvinfo : EIATTR_KPARAM_INFO
	.align		4
.L_45:
        /*0028*/ 	.byte	0x04, 0x17
        /*002a*/ 	.short	(.L_47 - .L_46)
.L_46:
        /*002c*/ 	.word	0x00000000
        /*0030*/ 	.short	0x0001
        /*0032*/ 	.short	0x0008
        /*0034*/ 	.byte	0x00, 0xf5, 0x21, 0x00


	//----- nvinfo : EIATTR_KPARAM_INFO
	.align		4
.L_47:
        /*0038*/ 	.byte	0x04, 0x17
        /*003a*/ 	.short	(.L_49 - .L_48)
.L_48:
        /*003c*/ 	.word	0x00000000
        /*0040*/ 	.short	0x0000
        /*0042*/ 	.short	0x0000
        /*0044*/ 	.byte	0x00, 0xf0, 0x11, 0x00


	//----- nvinfo : EIATTR_SPARSE_MMA_MASK
	.align		4
.L_49:
        /*0048*/ 	.byte	0x03, 0x50
        /*004a*/ 	.short	0x0000


	//----- nvinfo : EIATTR_MAXREG_COUNT
	.align		4
        /*004c*/ 	.byte	0x03, 0x1b
        /*004e*/ 	.short	0x00ff


	//----- nvinfo : EIATTR_MERCURY_ISA_VERSION
	.align		4
        /*0050*/ 	.byte	0x03, 0x5f
        /*0052*/ 	.short	0x0101


	//----- nvinfo : EIATTR_VRC_CTA_INIT_COUNT
	.align		4
        /*0054*/ 	.byte	0x02, 0x4a
	.zero		1
	.zero		1


	//----- nvinfo : EIATTR_EXIT_INSTR_OFFSETS
	.align		4
        /*0058*/ 	.byte	0x04, 0x1c
        /*005a*/ 	.short	(.L_51 - .L_50)


	//   ....[0]....
.L_50:
        /*005c*/ 	.word	0x00000070


	//   ....[1]....
        /*0060*/ 	.word	0x00000130


	//----- nvinfo : EIATTR_CBANK_PARAM_SIZE
	.align		4
.L_51:
        /*0064*/ 	.byte	0x03, 0x19
        /*0066*/ 	.short	0x0020


	//----- nvinfo : EIATTR_PARAM_CBANK
	.align		4
        /*0068*/ 	.byte	0x04, 0x0a
        /*006a*/ 	.short	(.L_53 - .L_52)
	.align		4
.L_52:
        /*006c*/ 	.word	index@(.nv.constant0._Z6addGPUiPfS_S_)
        /*0070*/ 	.short	0x0380
        /*0072*/ 	.short	0x0020


	//----- nvinfo : EIATTR_SW_WAR
	.align		4
.L_53:
        /*0074*/ 	.byte	0x04, 0x36
        /*0076*/ 	.short	(.L_55 - .L_54)
.L_54:
        /*0078*/ 	.word	0x00000008
.L_55:


//--------------------- .nv.callgraph             --------------------------
	.section	.nv.callgraph,"",@"SHT_CUDA_CALLGRAPH"
	.align	4
	.sectionentsize	8
	.align		4
        /*0000*/ 	.word	0x00000000
	.align		4
        /*0004*/ 	.word	0xffffffff
	.align		4
        /*0008*/ 	.word	index@(_Z8addGPU3DPfS_S_iii)
	.align		4
        /*000c*/ 	.word	index@(vprintf)
	.align		4
        /*0010*/ 	.word	0x00000000
	.align		4
        /*0014*/ 	.word	0xfffffffe
	.align		4
        /*0018*/ 	.word	0x00000000
	.align		4
        /*001c*/ 	.word	0xfffffffd
	.align		4
        /*0020*/ 	.word	0x00000000
	.align		4
        /*0024*/ 	.word	0xfffffffc


//--------------------- .nv.constant4             --------------------------
	.section	.nv.constant4,"a",@progbits
	.align	8
	.align		8
.nv.constant4:
        /*0000*/ 	.dword	vprintf
	.align		8
        /*0008*/ 	.dword	$str
	.align		8
        /*0010*/ 	.dword	$str$1


//--------------------- .text._Z8addGPU3DPfS_S_iii --------------------------
	.section	.text._Z8addGPU3DPfS_S_iii,"ax",@progbits
	.align	128
        .global         _Z8addGPU3DPfS_S_iii
        .type           _Z8addGPU3DPfS_S_iii,@function
        .size           _Z8addGPU3DPfS_S_iii,(.L_x_4 - _Z8addGPU3DPfS_S_iii)
        .other          _Z8addGPU3DPfS_S_iii,@"STO_CUDA_ENTRY STV_DEFAULT"
_Z8addGPU3DPfS_S_iii:
.text._Z8addGPU3DPfS_S_iii:
[----:B------:R-:W0:Y:S01]  /*0000*/  LDC R1, c[0x0][0x37c] ;  /* 0x0000df00ff017b82 */ /* 0x000e220000000800 */
[----:B------:R-:W1:Y:S01]  /*0010*/  S2R R3, SR_TID.Y ;  /* 0x0000000000037919 */ /* 0x000e620000002200 */
[----:B------:R-:W2:Y:S06]  /*0020*/  LDCU UR5, c[0x0][0x2fc] ;  /* 0x00005f80ff0577ac */ /* 0x000eac0008000800 */
[----:B------:R-:W3:Y:S01]  /*0030*/  LDC R17, c[0x0][0x360] ;  /* 0x0000d800ff117b82 */ /* 0x000ee20000000800 */
[----:B0-----:R-:W-:Y:S01]  /*0040*/  VIADD R1, R1, 0xfffffff0 ;  /* 0xfffffff001017836 */ /* 0x001fe20000000000 */
[----:B------:R-:W3:Y:S01]  /*0050*/  S2R R0, SR_TID.X ;  /* 0x0000000000007919 */ /* 0x000ee20000002100 */
[----:B------:R-:W0:Y:S01]  /*0060*/  LDCU.64 UR10, c[0x0][0x398] ;  /* 0x00007300ff0a77ac */ /* 0x000e220008000a00 */
[----:B------:R-:W4:Y:S01]  /*0070*/  S2R R2, SR_TID.Z ;  /* 0x0000000000027919 */ /* 0x000f220000002300 */
[----:B------:R-:W5:Y:S03]  /*0080*/  LDCU UR9, c[0x0][0x3a0] ;  /* 0x00007400ff0977ac */ /* 0x000f660008000800 */
[----:B------:R-:W1:Y:S01]  /*0090*/  S2UR UR7, SR_CTAID.Y ;  /* 0x00000000000779c3 */ /* 0x000e620000002600 */
[----:B------:R-:W2:Y:S07]  /*00a0*/  LDCU UR4, c[0x0][0x2f8] ;  /* 0x00005f00ff0477ac */ /* 0x000eae0008000800 */
[----:B------:R-:W1:Y:S08]  /*00b0*/  LDC R18, c[0x0][0x364] ;  /* 0x0000d900ff127b82 */ /* 0x000e700000000800 */
[----:B------:R-:W3:Y:S01]  /*00c0*/  S2UR UR6, SR_CTAID.X ;  /* 0x00000000000679c3 */ /* 0x000ee20000002500 */
[----:B--2---:R-:W-:-:S07]  /*00d0*/  IADD3 R24, P1, PT, R1, UR4, RZ ;  /* 0x0000000401187c10 */ /* 0x004fce000ff3e0ff */
[----:B------:R-:W4:Y:S08]  /*00e0*/  S2UR UR8, SR_CTAID.Z ;  /* 0x00000000000879c3 */ /* 0x000f300000002700 */
[----:B------:R-:W4:Y:S01]  /*00f0*/  LDC R19, c[0x0][0x368] ;  /* 0x0000da00ff137b82 */ /* 0x000f220000000800 */
[----:B-1----:R-:W-:-:S05]  /*0100*/  IMAD R18, R18, UR7, R3 ;  /* 0x0000000712127c24 */ /* 0x002fca000f8e0203 */
[----:B0-----:R-:W-:Y:S01]  /*0110*/  ISETP.GE.AND P0, PT, R18, UR11, PT ;  /* 0x0000000b12007c0c */ /* 0x001fe2000bf06270 */
[----:B---3--:R-:W-:-:S05]  /*0120*/  IMAD R17, R17, UR6, R0 ;  /* 0x0000000611117c24 */ /* 0x008fca000f8e0200 */
[----:B------:R-:W-:Y:S01]  /*0130*/  ISETP.GE.OR P0, PT, R17, UR10, P0 ;  /* 0x0000000a11007c0c */ /* 0x000fe20008706670 */
[----:B----4-:R-:W-:Y:S02]  /*0140*/  IMAD R19, R19, UR8, R2 ;  /* 0x0000000813137c24 */ /* 0x010fe4000f8e0202 */
[----:B------:R-:W-:-:S03]  /*0150*/  IMAD.X R2, RZ, RZ, UR5, P1 ;  /* 0x00000005ff027e24 */ /* 0x000fc600088e06ff */
[----:B-----5:R-:W-:-:S13]  /*0160*/  ISETP.GE.OR P0, PT, R19, UR9, P0 ;  /* 0x0000000913007c0c */ /* 0x020fda0008706670 */
[----:B------:R-:W-:Y:S05]  /*0170*/  @P0 EXIT ;  /* 0x000000000000094d */ /* 0x000fea0003800000 */
[----:B------:R-:W-:Y:S01]  /*0180*/  MOV R25, 0x0 ;  /* 0x0000000000197802 */ /* 0x000fe20000000f00 */
[----:B------:R-:W0:Y:S01]  /*0190*/  LDCU.64 UR4, c[0x4][0x8] ;  /* 0x01000100ff0477ac */ /* 0x000e220008000a00 */
[----:B------:R-:W-:Y:S01]  /*01a0*/  IMAD R16, R19, UR11, R18 ;  /* 0x0000000b13107c24 */ /* 0x000fe2000f8e0212 */
[----:B------:R-:W-:Y:S01]  /*01b0*/  CS2R R6, SRZ ;  /* 0x0000000000067805 */ /* 0x000fe2000001ff00 */
[----:B------:R1:W2:Y:S02]  /*01c0*/  LDC.64 R8, c[0x4][R25] ;  /* 0x0100000019087b82 */ /* 0x0002a40000000a00 */
[----:B------:R-:W-:Y:S01]  /*01d0*/  IMAD R16, R16, UR10, R17 ;  /* 0x0000000a10107c24 */ /* 0x000fe2000f8e0211 */
[----:B0-----:R-:W-:Y:S01]  /*01e0*/  MOV R4, UR4 ;  /* 0x0000000400047c02 */ /* 0x001fe20008000f00 */
[----:B-1----:R-:W-:-:S07]  /*01f0*/  IMAD.U32 R5, RZ, RZ, UR5 ;  /* 0x00000005ff057e24 */ /* 0x002fce000f8e00ff */
[----:B------:R-:W-:-:S07]  /*0200*/  LEPC R20, `(.L_x_0) ;  /* 0x000000001014794e */ /* 0x000fce0000000000 */
[----:B--2---:R-:W-:Y:S05]  /*0210*/  CALL.ABS.NOINC R8 ;  /* 0x0000000008007343 */ /* 0x004fea0003c00000 */
.L_x_0:
[----:B------:R0:W-:Y:S01]  /*0220*/  STL.128 [R1], R16 ;  /* 0x0000001001007387 */ /* 0x0001e20000100c00 */
[----:B------:R0:W1:Y:S01]  /*0230*/  LDC.64 R8, c[0x4][R25] ;  /* 0x0100000019087b82 */ /* 0x0000620000000a00 */
[----:B------:R-:W2:Y:S01]  /*0240*/  LDCU.64 UR4, c[0x4][0x10] ;  /* 0x01000200ff0477ac */ /* 0x000ea20008000a00 */
[----:B------:R-:W-:Y:S01]  /*0250*/  MOV R6, R24 ;  /* 0x0000001800067202 */ /* 0x000fe20000000f00 */
[----:B------:R-:W-:-:S05]  /*0260*/  IMAD.MOV.U32 R7, RZ, RZ, R2 ;  /* 0x000000ffff077224 */ /* 0x000fca00078e0002 */
[----:B------:R-:W3:Y:S01]  /*0270*/  LDC.64 R22, c[0x0][0x358] ;  /* 0x0000d600ff167b82 */ /* 0x000ee20000000a00 */
[----:B--2---:R-:W-:Y:S01]  /*0280*/  MOV R4, UR4 ;  /* 0x0000000400047c02 */ /* 0x004fe20008000f00 */
[----:B0-----:R-:W-:-:S07]  /*0290*/  IMAD.U32 R5, RZ, RZ, UR5 ;  /* 0x00000005ff057e24 */ /* 0x001fce000f8e00ff */
[----:B------:R-:W-:-:S07]  /*02a0*/  LEPC R20, `(.L_x_1) ;  /* 0x000000001014794e */ /* 0x000fce0000000000 */
[----:B-1-3--:R-:W-:Y:S05]  /*02b0*/  CALL.ABS.NOINC R8 ;  /* 0x0000000008007343 */ /* 0x00afea0003c00000 */
.L_x_1:
[----:B------:R-:W0:Y:S01]  /*02c0*/  LDC.64 R2, c[0x0][0x380] ;  /* 0x0000e000ff027b82 */ /* 0x000e220000000a00 */
[C---:B------:R-:W-:Y:S02]  /*02d0*/  R2UR UR4, R22.reuse ;  /* 0x00000000160472ca */ /* 0x040fe400000e0000 */
[C---:B------:R-:W-:Y:S02]  /*02e0*/  R2UR UR5, R23.reuse ;  /* 0x00000000170572ca */ /* 0x040fe400000e0000 */
[----:B------:R-:W-:Y:S02]  /*02f0*/  R2UR UR6, R22 ;  /* 0x00000000160672ca */ /* 0x000fe400000e0000 */
[----:B------:R-:W-:Y:S01]  /*0300*/  R2UR UR7, R23 ;  /* 0x00000000170772ca */ /* 0x000fe200000e0000 */
[----:B------:R-:W1:Y:S08]  /*0310*/  LDC.64 R4, c[0x0][0x388] ;  /* 0x0000e200ff047b82 */ /* 0x000e700000000a00 */
[----:B------:R-:W2:Y:S01]  /*0320*/  LDC.64 R6, c[0x0][0x390] ;  /* 0x0000e400ff067b82 */ /* 0x000ea20000000a00 */
[----:B0-----:R-:W-:-:S06]  /*0330*/  IMAD.WIDE R2, R16, 0x4, R2 ;  /* 0x0000000410027825 */ /* 0x001fcc00078e0202 */
[----:B------:R-:W3:Y:S01]  /*0340*/  LDG.E R2, desc[UR4][R2.64] ;  /* 0x0000000402027981 */ /* 0x000ee2000c1e1900 */
[----:B-1----:R-:W-:-:S06]  /*0350*/  IMAD.WIDE R4, R16, 0x4, R4 ;  /* 0x0000000410047825 */ /* 0x002fcc00078e0204 */
[----:B------:R-:W3:Y:S01]  /*0360*/  LDG.E R5, desc[UR6][R4.64] ;  /* 0x0000000604057981 */ /* 0x000ee2000c1e1900 */
[----:B--2---:R-:W-:-:S04]  /*0370*/  IMAD.WIDE R16, R16, 0x4, R6 ;  /* 0x0000000410107825 */ /* 0x004fc800078e0206 */
[----:B---3--:R-:W-:-:S05]  /*0380*/  FADD R7, R2, R5 ;  /* 0x0000000502077221 */ /* 0x008fca0000000000 */
[----:B------:R-:W-:Y:S01]  /*0390*/  STG.E desc[UR4][R16.64], R7 ;  /* 0x0000000710007986 */ /* 0x000fe2000c101904 */
[----:B------:R-:W-:Y:S05]  /*03a0*/  EXIT ;  /* 0x000000000000794d */ /* 0x000fea0003800000 */
.L_x_2:
[----:B------:R-:W-:-:S00]  /*03b0*/  BRA `(.L_x_2) ;  /* 0xfffffffc00fc7947 */ /* 0x000fc0000383ffff */
[----:B------:R-:W-:-:S00]  /*03c0*/  NOP ;  /* 0x0000000000007918 */ /* 0x000fc00000000000 */
        /* <DEDUP_REMOVED lines=11> */
.L_x_4:


//--------------------- .text._Z6addGPUiPfS_S_    --------------------------
	.section	.text._Z6addGPUiPfS_S_,"ax",@progbits
	.align	128
        .global         _Z6addGPUiPfS_S_
        .type           _Z6addGPUiPfS_S_,@function
        .size           _Z6addGPUiPfS_S_,(.L_x_5 - _Z6addGPUiPfS_S_)
        .other          _Z6addGPUiPfS_S_,@"STO_CUDA_ENTRY STV_DEFAULT"
_Z6addGPUiPfS_S_:
.text._Z6addGPUiPfS_S_:
[----:B------:R-:W-:Y:S01]  /*0000*/  LDC R1, c[0x0][0x37c] ;  /* 0x0000df00ff017b82 */ /* 0x000fe20000000800 */
[----:B------:R-:W0:Y:S07]  /*0010*/  S2R R9, SR_TID.X ;  /* 0x0000000000097919 */ /* 0x000e2e0000002100 */
[----:B------:R-:W0:Y:S01]  /*0020*/  S2UR UR4, SR_CTAID.X ;  /* 0x00000000000479c3 */ /* 0x000e220000002500 */
[----:B------:R-:W1:Y:S07]  /*0030*/  LDCU UR5, c[0x0][0x380] ;  /* 0x00007000ff0577ac */ /* 0x000e6e0008000800 */
[----:B------:R-:W0:Y:S02]  /*0040*/  LDC R0, c[0x0][0x360] ;  /* 0x0000d800ff007b82 */ /* 0x000e240000000800 */
[----:B0-----:R-:W-:-:S05]  /*0050*/  IMAD R9, R0, UR4, R9 ;  /* 0x0000000400097c24 */ /* 0x001fca000f8e0209 */
[----:B-1----:R-:W-:-:S13]  /*0060*/  ISETP.GE.AND P0, PT, R9, UR5, PT ;  /* 0x0000000509007c0c */ /* 0x002fda000bf06270 */
[----:B------:R-:W-:Y:S05]  /*0070*/  @P0 EXIT ;  /* 0x000000000000094d */ /* 0x000fea0003800000 */
[----:B------:R-:W0:Y:S01]  /*0080*/  LDC.64 R2, c[0x0][0x388] ;  /* 0x0000e200ff027b82 */ /* 0x000e220000000a00 */
[----:B------:R-:W1:Y:S07]  /*0090*/  LDCU.64 UR4, c[0x0][0x358] ;  /* 0x00006b00ff0477ac */ /* 0x000e6e0008000a00 */
[----:B------:R-:W2:Y:S08]  /*00a0*/  LDC.64 R4, c[0x0][0x390] ;  /* 0x0000e400ff047b82 */ /* 0x000eb00000000a00 */
[----:B------:R-:W3:Y:S01]  /*00b0*/  LDC.64 R6, c[0x0][0x398] ;  /* 0x0000e600ff067b82 */ /* 0x000ee20000000a00 */
[----:B0-----:R-:W-:-:S06]  /*00c0*/  IMAD.WIDE R2, R9, 0x4, R2 ;  /* 0x0000000409027825 */ /* 0x001fcc00078e0202 */
[----:B-1----:R-:W4:Y:S01]  /*00d0*/  LDG.E R2, desc[UR4][R2.64] ;  /* 0x0000000402027981 */ /* 0x002f22000c1e1900 */
[----:B--2---:R-:W-:-:S06]  /*00e0*/  IMAD.WIDE R4, R9, 0x4, R4 ;  /* 0x0000000409047825 */ /* 0x004fcc00078e0204 */
[----:B------:R-:W4:Y:S01]  /*00f0*/  LDG.E R5, desc[UR4][R4.64] ;  /* 0x0000000404057981 */ /* 0x000f22000c1e1900 */
[----:B---3--:R-:W-:-:S04]  /*0100*/  IMAD.WIDE R6, R9, 0x4, R6 ;  /* 0x0000000409067825 */ /* 0x008fc800078e0206 */
[----:B----4-:R-:W-:-:S05]  /*0110*/  FADD R9, R2, R5 ;  /* 0x0000000502097221 */ /* 0x010fca0000000000 */
[----:B------:R-:W-:Y:S01]  /*0120*/  STG.E desc[UR4][R6.64], R9 ;  /* 0x0000000906007986 */ /* 0x000fe2000c101904 */
[----:B------:R-:W-:Y:S05]  /*0130*/  EXIT ;  /* 0x000000000000794d */ /* 0x000fea0003800000 */
.L_x_3:
        /* <DEDUP_REMOVED lines=12> */
.L_x_5:


//--------------------- .nv.global.init           --------------------------
	.section	.nv.global.init,"aw",@progbits
.nv.global.init:
	.type		$str,@object
	.size		$str,($str$1 - $str)
$str:
        /*0000*/ 	.byte	0x2a, 0x00
	.type		$str$1,@object
	.size		$str$1,(.L_1 - $str$1)
$str$1:
        /*0002*/ 	.byte	0x47, 0x4f, 0x4f, 0x44, 0x2d, 0x49, 0x44, 0x3a, 0x25, 0x64, 0x2c, 0x20, 0x28, 0x25, 0x64, 0x2c
        /*0012*/ 	.byte	0x25, 0x64, 0x2c, 0x25, 0x64, 0x29, 0x0a, 0x00
.L_1:


//--------------------- .nv.shared.reserved.0     --------------------------
	.section	.nv.shared.reserved.0,"aw",@nobits
	.weak		__nv_reservedSMEM_offset_0_alias
	.size		__nv_reservedSMEM_offset_0_alias, 0, 64
	.other		__nv_reservedSMEM_offset_0_alias,@"STO_CUDA_RESERVED_SHARED STV_DEFAULT"
__nv_reservedSMEM_offset_0_alias:
	.zero		0
	.zero		64


//--------------------- .nv.constant0._Z8addGPU3DPfS_S_iii --------------------------
	.section	.nv.constant0._Z8addGPU3DPfS_S_iii,"a",@progbits
	.sectionflags	@""
	.align	4
.nv.constant0._Z8addGPU3DPfS_S_iii:
	.zero		932


//--------------------- .nv.constant0._Z6addGPUiPfS_S_ --------------------------
	.section	.nv.constant0._Z6addGPUiPfS_S_,"a",@progbits
	.sectionflags	@""
	.align	4
.nv.constant0._Z6addGPUiPfS_S_:
	.zero		928


//--------------------- SYMBOLS --------------------------

	.type		.nv.reservedSmem.offset0,@object
	.size		.nv.reservedSmem.offset0,0x4
	.type		vprintf,@function
